//
// Generated by NVIDIA NVVM Compiler
//
// Compiler Build ID: CL-36424714
// Cuda compilation tools, release 13.0, V13.0.88
// Based on NVVM 20.0.0
//

.version 9.0
.target sm_100
.address_size 64

	// .globl	_Z7vecmultPim

.visible .entry _Z7vecmultPim(
	.param .u64 .ptr .align 1 _Z7vecmultPim_param_0,
	.param .u64 _Z7vecmultPim_param_1
)
{
	.reg .pred 	%p<2>;
	.reg .b32 	%r<5>;
	.reg .b64 	%rd<5>;

	ld.param.u64 	%rd2, [_Z7vecmultPim_param_0];
	cvta.to.global.u64 	%rd3, %rd2;
	mov.u32 	%r2, %tid.x;
	mul.wide.u32 	%rd4, %r2, 4;
	add.s64 	%rd1, %rd3, %rd4;
	ld.global.u32 	%r1, [%rd1];
	and.b32  	%r3, %r1, 1;
	setp.eq.b32 	%p1, %r3, 1;
	@%p1 bra 	$L__BB0_2;
	shl.b32 	%r4, %r1, 1;
	st.global.u32 	[%rd1], %r4;
$L__BB0_2:
	ret;

}


// ===== COMPILED SASS (sm_100) =====

	.target	sm_100

	.elftype	@"ET_EXEC"


//--------------------- .note.nv.tkinfo           --------------------------
	.section	.note.nv.tkinfo,"",@"SHT_NOTE"
	.sectionflags	@"SHF_NOTE_NV_TKINFO"
	.tkinfo
        /*0018*/ 	.word	0x00000002
        /*0030*/ 	.string	""
        /*0030*/ 	.string	"ptxas"
        /*0030*/ 	.string	"Cuda compilation tools, release 13.0, V13.0.88"
        /*0030*/ 	.string	"Build cuda_13.0.r13.0/compiler.36424714_0"
        /*0030*/ 	.string	"-arch sm_100 -m 64 "



//--------------------- .note.nv.cuinfo           --------------------------
	.section	.note.nv.cuinfo,"",@"SHT_NOTE"
	.sectionflags	@"SHF_NOTE_NV_CUINFO"
        /*0018*/ 	.short	0x0002
        /*001a*/ 	.short	0x0064
        /*001c*/ 	.short	0x0082
	.zero		2


//--------------------- .nv.info                  --------------------------
	.section	.nv.info,"",@"SHT_CUDA_INFO"
	.align	4


	//----- nvinfo : EIATTR_REGCOUNT
	.align		4
        /*0000*/ 	.byte	0x04, 0x2f
        /*0002*/ 	.short	(.L_1 - .L_0)
	.align		4
.L_0:
        /*0004*/ 	.word	index@(_Z7vecmultPim)
        /*0008*/ 	.word	0x00000008


	//----- nvinfo : EIATTR_FRAME_SIZE
	.align		4
.L_1:
        /*000c*/ 	.byte	0x04, 0x11
        /*000e*/ 	.short	(.L_3 - .L_2)
	.align		4
.L_2:
        /*0010*/ 	.word	index@(_Z7vecmultPim)
        /*0014*/ 	.word	0x00000000


	//----- nvinfo : EIATTR_MIN_STACK_SIZE
	.align		4
.L_3:
        /*0018*/ 	.byte	0x04, 0x12
        /*001a*/ 	.short	(.L_5 - .L_4)
	.align		4
.L_4:
        /*001c*/ 	.word	index@(_Z7vecmultPim)
        /*0020*/ 	.word	0x00000000
.L_5:


//--------------------- .nv.compat                --------------------------
	.section	.nv.compat,"",@"SHT_CUDA_COMPAT_INFO"
	.align	4
        /*0000*/ 	.byte	0x02, 0x09, 0x00, 0x00, 0x02, 0x02, 0x01, 0x00, 0x02, 0x05, 0x05, 0x00, 0x03, 0x07, 0x01, 0x01
        /*0010*/ 	.byte	0x02, 0x03, 0x00, 0x00, 0x02, 0x06, 0x01, 0x00, 0x04, 0x0b, 0x08, 0x00, 0x09, 0x00, 0x00, 0x00
        /*0020*/ 	.byte	0x00, 0x00, 0x00, 0x00


//--------------------- .nv.info._Z7vecmultPim    --------------------------
	.section	.nv.info._Z7vecmultPim,"",@"SHT_CUDA_INFO"
	.sectionflags	@""
	.align	4


	//----- nvinfo : EIATTR_CUDA_API_VERSION
	.align		4
        /*0000*/ 	.byte	0x04, 0x37
        /*0002*/ 	.short	(.L_7 - .L_6)
.L_6:
        /*0004*/ 	.word	0x00000082


	//----- nvinfo : EIATTR_KPARAM_INFO
	.align		4
.L_7:
        /*0008*/ 	.byte	0x04, 0x17
        /*000a*/ 	.short	(.L_9 - .L_8)
.L_8:
        /*000c*/ 	.word	0x00000000
        /*0010*/ 	.short	0x0001
        /*0012*/ 	.short	0x0008
        /*0014*/ 	.byte	0x00, 0xf0, 0x21, 0x00


	//----- nvinfo : EIATTR_KPARAM_INFO
	.align		4
.L_9:
        /*0018*/ 	.byte	0x04, 0x17
        /*001a*/ 	.short	(.L_11 - .L_10)
.L_10:
        /*001c*/ 	.word	0x00000000
        /*0020*/ 	.short	0x0000
        /*0022*/ 	.short	0x0000
        /*0024*/ 	.byte	0x00, 0xf5, 0x21, 0x00


	//----- nvinfo : EIATTR_SPARSE_MMA_MASK
	.align		4
.L_11:
        /*0028*/ 	.byte	0x03, 0x50
        /*002a*/ 	.short	0x0000


	//----- nvinfo : EIATTR_MAXREG_COUNT
	.align		4
        /*002c*/ 	.byte	0x03, 0x1b
        /*002e*/ 	.short	0x00ff


	//----- nvinfo : EIATTR_MERCURY_ISA_VERSION
	.align		4
        /*0030*/ 	.byte	0x03, 0x5f
        /*0032*/ 	.short	0x0101


	//----- nvinfo : EIATTR_VRC_CTA_INIT_COUNT
	.align		4
        /*0034*/ 	.byte	0x02, 0x4a
	.zero		1
	.zero		1


	//----- nvinfo : EIATTR_EXIT_INSTR_OFFSETS
	.align		4
        /*0038*/ 	.byte	0x04, 0x1c
        /*003a*/ 	.short	(.L_13 - .L_12)


	//   ....[0]....
.L_12:
        /*003c*/ 	.word	0x00000080


	//   ....[1]....
        /*0040*/ 	.word	0x000000b0


	//----- nvinfo : EIATTR_CBANK_PARAM_SIZE
	.align		4
.L_13:
        /*0044*/ 	.byte	0x03, 0x19
        /*0046*/ 	.short	0x0010


	//----- nvinfo : EIATTR_PARAM_CBANK
	.align		4
        /*0048*/ 	.byte	0x04, 0x0a
        /*004a*/ 	.short	(.L_15 - .L_14)
	.align		4
.L_14:
        /*004c*/ 	.word	index@(.nv.constant0._Z7vecmultPim)
        /*0050*/ 	.short	0x0380
        /*0052*/ 	.short	0x0010


	//----- nvinfo : EIATTR_SW_WAR
	.align		4
.L_15:
        /*0054*/ 	.byte	0x04, 0x36
        /*0056*/ 	.short	(.L_17 - .L_16)
.L_16:
        /*0058*/ 	.word	0x00000008
.L_17:


//--------------------- .nv.callgraph             --------------------------
	.section	.nv.callgraph,"",@"SHT_CUDA_CALLGRAPH"
	.align	4
	.sectionentsize	8
	.align		4
        /*0000*/ 	.word	0x00000000
	.align		4
        /*0004*/ 	.word	0xffffffff
	.align		4
        /*0008*/ 	.word	0x00000000
	.align		4
        /*000c*/ 	.word	0xfffffffe
	.align		4
        /*0010*/ 	.word	0x00000000
	.align		4
        /*0014*/ 	.word	0xfffffffd
	.align		4
        /*0018*/ 	.word	0x00000000
	.align		4
        /*001c*/ 	.word	0xfffffffc


//--------------------- .text._Z7vecmultPim       --------------------------
	.section	.text._Z7vecmultPim,"ax",@progbits
	.align	128
        .global         _Z7vecmultPim
        .type           _Z7vecmultPim,@function
        .size           _Z7vecmultPim,(.L_x_1 - _Z7vecmultPim)
        .other          _Z7vecmultPim,@"STO_CUDA_ENTRY STV_DEFAULT"
_Z7vecmultPim:
.text._Z7vecmultPim:
[----:B------:R-:W-:Y:S01]  /*0000*/  LDC R1, c[0x0][0x37c] ;  /* 0x0000df00ff017b82 */ /* 0x000fe20000000800 */
[----:B------:R-:W0:Y:S07]  /*0010*/  S2R R5, SR_TID.X ;  /* 0x0000000000057919 */ /* 0x000e2e0000002100 */
[----:B------:R-:W0:Y:S01]  /*0020*/  LDC.64 R2, c[0x0][0x380] ;  /* 0x0000e000ff027b82 */ /* 0x000e220000000a00 */
[----:B------:R-:W1:Y:S01]  /*0030*/  LDCU.64 UR4, c[0x0][0x358] ;  /* 0x00006b00ff0477ac */ /* 0x000e620008000a00 */
[----:B0-----:R-:W-:-:S05]  /*0040*/  IMAD.WIDE.U32 R2, R5, 0x4, R2 ;  /* 0x0000000405027825 */ /* 0x001fca00078e0002 */
[----:B-1----:R-:W2:Y:S02]  /*0050*/  LDG.E R0, desc[UR4][R2.64] ;  /* 0x0000000402007981 */ /* 0x002ea4000c1e1900 */
[----:B--2---:R-:W-:-:S04]  /*0060*/  LOP3.LUT R4, R0, 0x1, RZ, 0xc0, !PT ;  /* 0x0000000100047812 */ /* 0x004fc800078ec0ff */
[----:B------:R-:W-:-:S13]  /*0070*/  ISETP.NE.U32.AND P0, PT, R4, 0x1, PT ;  /* 0x000000010400780c */ /* 0x000fda0003f05070 */
[----:B------:R-:W-:Y:S05]  /*0080*/  @!P0 EXIT ;  /* 0x000000000000894d */ /* 0x000fea0003800000 */
[----:B------:R-:W-:-:S05]  /*0090*/  SHF.L.U32 R5, R0, 0x1, RZ ;  /* 0x0000000100057819 */ /* 0x000fca00000006ff */
[----:B------:R-:W-:Y:S01]  /*00a0*/  STG.E desc[UR4][R2.64], R5 ;  /* 0x0000000502007986 */ /* 0x000fe2000c101904 */
[----:B------:R-:W-:Y:S05]  /*00b0*/  EXIT ;  /* 0x000000000000794d */ /* 0x000fea0003800000 */
.L_x_0:
[----:B------:R-:W-:-:S00]  /*00c0*/  BRA `(.L_x_0) ;  /* 0xfffffffc00fc7947 */ /* 0x000fc0000383ffff */
[----:B------:R-:W-:-:S00]  /*00d0*/  NOP ;  /* 0x0000000000007918 */ /* 0x000fc00000000000 */
        /* <DEDUP_REMOVED lines=10> */
.L_x_1:


//--------------------- .nv.shared.reserved.0     --------------------------
	.section	.nv.shared.reserved.0,"aw",@nobits
	.weak		__nv_reservedSMEM_offset_0_alias
	.size		__nv_reservedSMEM_offset_0_alias, 0, 64
	.other		__nv_reservedSMEM_offset_0_alias,@"STO_CUDA_RESERVED_SHARED STV_DEFAULT"
__nv_reservedSMEM_offset_0_alias:
	.zero		0
	.zero		64


//--------------------- .nv.constant0._Z7vecmultPim --------------------------
	.section	.nv.constant0._Z7vecmultPim,"a",@progbits
	.sectionflags	@""
	.align	4
.nv.constant0._Z7vecmultPim:
	.zero		912


//--------------------- SYMBOLS --------------------------

	.type		.nv.reservedSmem.offset0,@object
	.size		.nv.reservedSmem.offset0,0x4
